	.headerflags	@"EF_CUDA_TEXMODE_UNIFIED EF_CUDA_64BIT_ADDRESS EF_CUDA_ACCELERATORS EF_CUDA_SM90 EF_CUDA_VIRTUAL_SM(EF_CUDA_SM90)"
	.elftype	@"ET_EXEC"


//--------------------- .nv.info                  --------------------------
	.section	.nv.info,"",@"SHT_CUDA_INFO"
	.align	4


	//----- nvinfo : EIATTR_REGCOUNT
	.align		4
        /*0000*/ 	.byte	0x04, 0x2f
        /*0002*/ 	.short	(.L_3 - .L_2)
	.align		4
.L_2:
        /*0004*/ 	.word	index@(triton_poi_fused__native_batch_norm_legit_no_training_relu_12)
        /*0008*/ 	.word	0x00000020


	//----- nvinfo : EIATTR_MIN_STACK_SIZE
	.align		4
.L_3:
        /*000c*/ 	.byte	0x04, 0x12
        /*000e*/ 	.short	(.L_5 - .L_4)
	.align		4
.L_4:
        /*0010*/ 	.word	index@(triton_poi_fused__native_batch_norm_legit_no_training_relu_12)
        /*0014*/ 	.word	0x00000000


	//----- nvinfo : EIATTR_FRAME_SIZE
	.align		4
.L_5:
        /*0018*/ 	.byte	0x04, 0x11
        /*001a*/ 	.short	(.L_7 - .L_6)
	.align		4
.L_6:
        /*001c*/ 	.word	index@(triton_poi_fused__native_batch_norm_legit_no_training_relu_12)
        /*0020*/ 	.word	0x00000000


	//----- nvinfo : EIATTR_MIN_STACK_SIZE
	.align		4
.L_7:
        /*0024*/ 	.byte	0x04, 0x12
        /*0026*/ 	.short	(.L_9 - .L_8)
	.align		4
.L_8:
        /*0028*/ 	.word	index@(triton_poi_fused__native_batch_norm_legit_no_training_relu_12)
        /*002c*/ 	.word	0x00000000
.L_9:


//--------------------- .nv.info.triton_poi_fused__native_batch_norm_legit_no_training_relu_12 --------------------------
	.section	.nv.info.triton_poi_fused__native_batch_norm_legit_no_training_relu_12,"",@"SHT_CUDA_INFO"
	.sectionflags	@""
	.align	4


	//----- nvinfo : EIATTR_CUDA_API_VERSION
	.align		4
        /*0000*/ 	.byte	0x04, 0x37
        /*0002*/ 	.short	(.L_11 - .L_10)
.L_10:
        /*0004*/ 	.word	0x0000007c


	//----- nvinfo : EIATTR_KPARAM_INFO
	.align		4
.L_11:
        /*0008*/ 	.byte	0x04, 0x17
        /*000a*/ 	.short	(.L_13 - .L_12)
.L_12:
        /*000c*/ 	.word	0x00000000
        /*0010*/ 	.short	0x0007
        /*0012*/ 	.short	0x0034
        /*0014*/ 	.byte	0x00, 0xf0, 0x11, 0x00


	//----- nvinfo : EIATTR_KPARAM_INFO
	.align		4
.L_13:
        /*0018*/ 	.byte	0x04, 0x17
        /*001a*/ 	.short	(.L_15 - .L_14)
.L_14:
        /*001c*/ 	.word	0x00000000
        /*0020*/ 	.short	0x0006
        /*0022*/ 	.short	0x0030
        /*0024*/ 	.byte	0x00, 0xf0, 0x11, 0x00


	//----- nvinfo : EIATTR_KPARAM_INFO
	.align		4
.L_15:
        /*0028*/ 	.byte	0x04, 0x17
        /*002a*/ 	.short	(.L_17 - .L_16)
.L_16:
        /*002c*/ 	.word	0x00000000
        /*0030*/ 	.short	0x0005
        /*0032*/ 	.short	0x0028
        /*0034*/ 	.byte	0x00, 0xf4, 0x21, 0x00


	//----- nvinfo : EIATTR_KPARAM_INFO
	.align		4
.L_17:
        /*0038*/ 	.byte	0x04, 0x17
        /*003a*/ 	.short	(.L_19 - .L_18)
.L_18:
        /*003c*/ 	.word	0x00000000
        /*0040*/ 	.short	0x0004
        /*0042*/ 	.short	0x0020
        /*0044*/ 	.byte	0x00, 0xf4, 0x21, 0x00


	//----- nvinfo : EIATTR_KPARAM_INFO
	.align		4
.L_19:
        /*0048*/ 	.byte	0x04, 0x17
        /*004a*/ 	.short	(.L_21 - .L_20)
.L_20:
        /*004c*/ 	.word	0x00000000
        /*0050*/ 	.short	0x0003
        /*0052*/ 	.short	0x0018
        /*0054*/ 	.byte	0x00, 0xf4, 0x21, 0x00


	//----- nvinfo : EIATTR_KPARAM_INFO
	.align		4
.L_21:
        /*0058*/ 	.byte	0x04, 0x17
        /*005a*/ 	.short	(.L_23 - .L_22)
.L_22:
        /*005c*/ 	.word	0x00000000
        /*0060*/ 	.short	0x0002
        /*0062*/ 	.short	0x0010
        /*0064*/ 	.byte	0x00, 0xf4, 0x21, 0x00


	//----- nvinfo : EIATTR_KPARAM_INFO
	.align		4
.L_23:
        /*0068*/ 	.byte	0x04, 0x17
        /*006a*/ 	.short	(.L_25 - .L_24)
.L_24:
        /*006c*/ 	.word	0x00000000
        /*0070*/ 	.short	0x0001
        /*0072*/ 	.short	0x0008
        /*0074*/ 	.byte	0x00, 0xf4, 0x21, 0x00


	//----- nvinfo : EIATTR_KPARAM_INFO
	.align		4
.L_25:
        /*0078*/ 	.byte	0x04, 0x17
        /*007a*/ 	.short	(.L_27 - .L_26)
.L_26:
        /*007c*/ 	.word	0x00000000
        /*0080*/ 	.short	0x0000
        /*0082*/ 	.short	0x0000
        /*0084*/ 	.byte	0x00, 0xf4, 0x21, 0x00


	//----- nvinfo : EIATTR_SPARSE_MMA_MASK
	.align		4
.L_27:
        /*0088*/ 	.byte	0x03, 0x50
        /*008a*/ 	.short	0x0000


	//----- nvinfo : EIATTR_MAXREG_COUNT
	.align		4
        /*008c*/ 	.byte	0x03, 0x1b
        /*008e*/ 	.short	0x00ff


	//----- nvinfo : EIATTR_EXIT_INSTR_OFFSETS
	.align		4
        /*0090*/ 	.byte	0x04, 0x1c
        /*0092*/ 	.short	(.L_29 - .L_28)


	//   ....[0]....
.L_28:
        /*0094*/ 	.word	0x00001cc0


	//   ....[1]....
        /*0098*/ 	.word	0x00001d70


	//----- nvinfo : EIATTR_REQNTID
	.align		4
.L_29:
        /*009c*/ 	.byte	0x04, 0x10
        /*009e*/ 	.short	(.L_31 - .L_30)
.L_30:
        /*00a0*/ 	.word	0x00000100
        /*00a4*/ 	.word	0x00000001
        /*00a8*/ 	.word	0x00000001


	//----- nvinfo : EIATTR_CBANK_PARAM_SIZE
	.align		4
.L_31:
        /*00ac*/ 	.byte	0x03, 0x19
        /*00ae*/ 	.short	0x0038


	//----- nvinfo : EIATTR_PARAM_CBANK
	.align		4
        /*00b0*/ 	.byte	0x04, 0x0a
        /*00b2*/ 	.short	(.L_33 - .L_32)
	.align		4
.L_32:
        /*00b4*/ 	.word	index@(.nv.constant0.triton_poi_fused__native_batch_norm_legit_no_training_relu_12)
        /*00b8*/ 	.short	0x0210
        /*00ba*/ 	.short	0x0038


	//----- nvinfo : EIATTR_SW_WAR
	.align		4
.L_33:
        /*00bc*/ 	.byte	0x04, 0x36
        /*00be*/ 	.short	(.L_35 - .L_34)
.L_34:
        /*00c0*/ 	.word	0x00000008
.L_35:


//--------------------- .nv.callgraph             --------------------------
	.section	.nv.callgraph,"",@"SHT_CUDA_CALLGRAPH"
	.align	4
	.sectionentsize	8
	.align		4
        /*0000*/ 	.word	0x00000000
	.align		4
        /*0004*/ 	.word	0xffffffff
	.align		4
        /*0008*/ 	.word	0x00000000
	.align		4
        /*000c*/ 	.word	0xfffffffe
	.align		4
        /*0010*/ 	.word	0x00000000
	.align		4
        /*0014*/ 	.word	0xfffffffd
	.align		4
        /*0018*/ 	.word	0x00000000
	.align		4
        /*001c*/ 	.word	0xfffffffc


//--------------------- .nv.constant4             --------------------------
	.section	.nv.constant4,"a",@progbits
	.align	8
	.align		8
.nv.constant4:
        /*0000*/ 	.dword	_$_str
	.align		8
        /*0008*/ 	.dword	_$_str_$_2


//--------------------- .text.triton_poi_fused__native_batch_norm_legit_no_training_relu_12 --------------------------
	.section	.text.triton_poi_fused__native_batch_norm_legit_no_training_relu_12,"ax",@progbits
	.sectionflags	@"SHF_BARRIERS=1"
	.align	128
        .global         triton_poi_fused__native_batch_norm_legit_no_training_relu_12
        .type           triton_poi_fused__native_batch_norm_legit_no_training_relu_12,@function
        .size           triton_poi_fused__native_batch_norm_legit_no_training_relu_12,(.L_x_1 - triton_poi_fused__native_batch_norm_legit_no_training_relu_12)
        .other          triton_poi_fused__native_batch_norm_legit_no_training_relu_12,@"STO_CUDA_ENTRY STV_DEFAULT"
triton_poi_fused__native_batch_norm_legit_no_training_relu_12:
.text.triton_poi_fused__native_batch_norm_legit_no_training_relu_12:
[----:B------:R-:W0:Y:S01]  /*0000*/  LDC R1, c[0x0][0x28] ;  /* 0x00000a00ff017b82 */ /* 0x000e220000000800 */
[----:B------:R-:W1:Y:S01]  /*0010*/  S2R R3, SR_TID.X ;  /* 0x0000000000037919 */ /* 0x000e620000002100 */
[----:B------:R-:W-:Y:S02]  /*0020*/  CS2R R16, SRZ ;  /* 0x0000000000107805 */ /* 0x000fe4000001ff00 */
[----:B------:R-:W-:Y:S01]  /*0030*/  CS2R R18, SRZ ;  /* 0x0000000000127805 */ /* 0x000fe2000001ff00 */
[----:B------:R-:W-:Y:S01]  /*0040*/  ULDC.64 UR6, c[0x0][0x208] ;  /* 0x0000820000067ab9 */ /* 0x000fe20000000a00 */
[----:B------:R-:W2:Y:S01]  /*0050*/  S2R R0, SR_CTAID.Y ;  /* 0x0000000000007919 */ /* 0x000ea20000002600 */
[----:B------:R-:W-:Y:S01]  /*0060*/  CS2R R10, SRZ ;  /* 0x00000000000a7805 */ /* 0x000fe2000001ff00 */
[----:B------:R-:W3:Y:S01]  /*0070*/  S2R R22, SR_CTAID.X ;  /* 0x0000000000167919 */ /* 0x000ee20000002500 */
[----:B-1----:R-:W-:Y:S01]  /*0080*/  IMAD.SHL.U32 R2, R3, 0x4, RZ ;  /* 0x0000000403027824 */ /* 0x002fe200078e00ff */
[----:B------:R-:W-:-:S04]  /*0090*/  SHF.R.U32.HI R8, RZ, 0x6, R3 ;  /* 0x00000006ff087819 */ /* 0x000fc80000011603 */
[----:B------:R-:W-:Y:S01]  /*00a0*/  LOP3.LUT R5, R2, 0xfc, RZ, 0xc0, !PT ;  /* 0x000000fc02057812 */ /* 0x000fe200078ec0ff */
[----:B---3--:R-:W-:-:S03]  /*00b0*/  IMAD.SHL.U32 R22, R22, 0x10, RZ ;  /* 0x0000001016167824 */ /* 0x008fc600078e00ff */
[----:B--2---:R-:W-:-:S04]  /*00c0*/  PRMT R2, R5, 0x6540, R0 ;  /* 0x0000654005027816 */ /* 0x004fc80000000000 */
[----:B------:R-:W-:Y:S02]  /*00d0*/  SHF.R.S32.HI R5, RZ, 0x1f, R2 ;  /* 0x0000001fff057819 */ /* 0x000fe40000011402 */
[----:B------:R-:W-:Y:S02]  /*00e0*/  ISETP.GE.AND P0, PT, R2, 0x100, PT ;  /* 0x000001000200780c */ /* 0x000fe40003f06270 */
[----:B------:R-:W-:Y:S02]  /*00f0*/  LEA.HI R6, R5, R2, RZ, 0x6 ;  /* 0x0000000205067211 */ /* 0x000fe400078f30ff */
[----:B------:R-:W1:Y:S02]  /*0100*/  LDC.64 R4, c[0x0][0x210] ;  /* 0x00008400ff047b82 */ /* 0x000e640000000a00 */
[----:B------:R-:W-:Y:S02]  /*0110*/  LOP3.LUT R7, R6, 0xffffffc0, RZ, 0xc0, !PT ;  /* 0xffffffc006077812 */ /* 0x000fe400078ec0ff */
[----:B------:R-:W-:-:S03]  /*0120*/  SHF.R.S32.HI R6, RZ, 0x6, R6 ;  /* 0x00000006ff067819 */ /* 0x000fc60000011406 */
[----:B------:R-:W-:Y:S01]  /*0130*/  IMAD.IADD R9, R2, 0x1, -R7 ;  /* 0x0000000102097824 */ /* 0x000fe200078e0a07 */
[----:B------:R-:W-:-:S03]  /*0140*/  SGXT.U32 R7, R8, 0x2 ;  /* 0x000000020807781a */ /* 0x000fc60000000000 */
[----:B------:R-:W-:Y:S01]  /*0150*/  IMAD R2, R6, 0x4840, R9 ;  /* 0x0000484006027824 */ /* 0x000fe200078e0209 */
[----:B------:R-:W-:Y:S02]  /*0160*/  LOP3.LUT R13, R22, R7, RZ, 0xfc, !PT ;  /* 0x00000007160d7212 */ /* 0x000fe400078efcff */
[----:B------:R-:W-:Y:S02]  /*0170*/  CS2R R8, SRZ ;  /* 0x0000000000087805 */ /* 0x000fe4000001ff00 */
[C---:B------:R-:W-:Y:S01]  /*0180*/  ISETP.LT.AND P1, PT, R13.reuse, 0x121, !P0 ;  /* 0x000001210d00780c */ /* 0x040fe20004721270 */
[C---:B------:R-:W-:Y:S01]  /*0190*/  IMAD R15, R13.reuse, 0x40, R2 ;  /* 0x000000400d0f7824 */ /* 0x040fe200078e0202 */
[----:B------:R-:W-:-:S04]  /*01a0*/  LOP3.LUT R7, R13, 0x4, RZ, 0xfc, !PT ;  /* 0x000000040d077812 */ /* 0x000fc800078efcff */
[C---:B------:R-:W-:Y:S01]  /*01b0*/  ISETP.LT.AND P2, PT, R7.reuse, 0x121, !P0 ;  /* 0x000001210700780c */ /* 0x040fe20004741270 */
[----:B------:R-:W-:Y:S02]  /*01c0*/  IMAD R21, R7, 0x40, R2 ;  /* 0x0000004007157824 */ /* 0x000fe400078e0202 */
[----:B-1----:R-:W-:Y:S01]  /*01d0*/  IMAD.WIDE R6, R15, 0x4, R4 ;  /* 0x000000040f067825 */ /* 0x002fe200078e0204 */
[----:B------:R-:W-:-:S03]  /*01e0*/  LOP3.LUT R15, R13, 0x8, RZ, 0xfc, !PT ;  /* 0x000000080d0f7812 */ /* 0x000fc600078efcff */
[----:B------:R-:W-:Y:S01]  /*01f0*/  IMAD.WIDE R20, R21, 0x4, R4 ;  /* 0x0000000415147825 */ /* 0x000fe200078e0204 */
[----:B------:R1:W2:Y:S01]  /*0200*/  @P1 LDG.E.EL.128 R16, desc[UR6][R6.64] ;  /* 0x0000000606101981 */ /* 0x0002a2000c2e1d00 */
[----:B------:R-:W-:-:S04]  /*0210*/  ISETP.LT.AND P1, PT, R15, 0x121, !P0 ;  /* 0x000001210f00780c */ /* 0x000fc80004721270 */
[----:B------:R3:W4:Y:S01]  /*0220*/  @P2 LDG.E.EL.128 R8, desc[UR6][R20.64] ;  /* 0x0000000614082981 */ /* 0x000722000c2e1d00 */
[----:B------:R-:W-:Y:S01]  /*0230*/  IMAD R25, R15, 0x40, R2 ;  /* 0x000000400f197824 */ /* 0x000fe200078e0202 */
[----:B------:R-:W-:Y:S02]  /*0240*/  LOP3.LUT R23, R13, 0xc, RZ, 0xfc, !PT ;  /* 0x0000000c0d177812 */ /* 0x000fe400078efcff */
[----:B------:R-:W-:Y:S02]  /*0250*/  CS2R R12, SRZ ;  /* 0x00000000000c7805 */ /* 0x000fe4000001ff00 */
[----:B------:R-:W-:Y:S01]  /*0260*/  CS2R R14, SRZ ;  /* 0x00000000000e7805 */ /* 0x000fe2000001ff00 */
[----:B------:R-:W-:Y:S01]  /*0270*/  IMAD.WIDE R24, R25, 0x4, R4 ;  /* 0x0000000419187825 */ /* 0x000fe200078e0204 */
[----:B------:R-:W-:-:S03]  /*0280*/  ISETP.LT.AND P0, PT, R23, 0x121, !P0 ;  /* 0x000001211700780c */ /* 0x000fc60004701270 */
[----:B------:R-:W-:Y:S01]  /*0290*/  IMAD R27, R23, 0x40, R2 ;  /* 0x00000040171b7824 */ /* 0x000fe200078e0202 */
[----:B------:R5:W4:Y:S01]  /*02a0*/  @P1 LDG.E.EL.128 R12, desc[UR6][R24.64] ;  /* 0x00000006180c1981 */ /* 0x000b22000c2e1d00 */
[----:B-1----:R-:W-:Y:S02]  /*02b0*/  CS2R R6, SRZ ;  /* 0x0000000000067805 */ /* 0x002fe4000001ff00 */
[----:B------:R-:W-:Y:S01]  /*02c0*/  IMAD.WIDE R26, R27, 0x4, R4 ;  /* 0x000000041b1a7825 */ /* 0x000fe200078e0204 */
[----:B------:R-:W-:-:S06]  /*02d0*/  CS2R R4, SRZ ;  /* 0x0000000000047805 */ /* 0x000fcc000001ff00 */
[----:B------:R1:W4:Y:S01]  /*02e0*/  @P0 LDG.E.EL.128 R4, desc[UR6][R26.64] ;  /* 0x000000061a040981 */ /* 0x000322000c2e1d00 */
[----:B------:R-:W1:Y:S01]  /*02f0*/  S2UR UR5, SR_CgaCtaId ;  /* 0x00000000000579c3 */ /* 0x000e620000008800 */
[----:B---3--:R-:W-:Y:S01]  /*0300*/  IMAD.SHL.U32 R21, R3, 0x10, RZ ;  /* 0x0000001003157824 */ /* 0x008fe200078e00ff */
[----:B------:R-:W-:Y:S01]  /*0310*/  UMOV UR4, 0x400 ;  /* 0x0000040000047882 */ /* 0x000fe20000000000 */
[----:B------:R-:W-:-:S03]  /*0320*/  SHF.R.U32.HI R2, RZ, 0x2, R3 ;  /* 0x00000002ff027819 */ /* 0x000fc60000011603 */
[----:B------:R-:W-:Y:S02]  /*0330*/  LOP3.LUT R21, R21, 0xff0, RZ, 0xc0, !PT ;  /* 0x00000ff015157812 */ /* 0x000fe400078ec0ff */
[----:B------:R-:W-:Y:S01]  /*0340*/  LOP3.LUT R20, R2, 0x30, RZ, 0xc0, !PT ;  /* 0x0000003002147812 */ /* 0x000fe200078ec0ff */
[----:B01----:R-:W-:-:S06]  /*0350*/  UPRMT UR4, UR5, 0x654, UR4 ;  /* 0x0000065405047896 */ /* 0x003fcc0008000004 */
[----:B------:R-:W-:Y:S02]  /*0360*/  IADD3 R23, R21, UR4, R20 ;  /* 0x0000000415177c10 */ /* 0x000fe4000fffe014 */
[----:B------:R-:W-:-:S04]  /*0370*/  LOP3.LUT R2, R3, 0xff, RZ, 0xc0, !PT ;  /* 0x000000ff03027812 */ /* 0x000fc800078ec0ff */
[----:B------:R-:W-:Y:S01]  /*0380*/  LEA R20, R2, UR4, 0x2 ;  /* 0x0000000402147c11 */ /* 0x000fe2000f8e10ff */
[----:B--2---:R0:W-:Y:S01]  /*0390*/  STS.128 [R23], R16 ;  /* 0x0000001017007388 */ /* 0x0041e20000000c00 */
[----:B------:R-:W-:Y:S08]  /*03a0*/  BAR.SYNC.DEFER_BLOCKING 0x0 ;  /* 0x0000000000007b1d */ /* 0x000ff00000010000 */
[----:B0-----:R-:W0:Y:S01]  /*03b0*/  LDC.64 R16, c[0x0][0x220] ;  /* 0x00008800ff107b82 */ /* 0x001e220000000a00 */
[----:B-----5:R-:W-:Y:S04]  /*03c0*/  LDS R25, [R20] ;  /* 0x0000000014197984 */ /* 0x020fe80000000800 */
[----:B------:R-:W-:Y:S04]  /*03d0*/  LDS R24, [R20+0x410] ;  /* 0x0004100014187984 */ /* 0x000fe80000000800 */
[----:B------:R-:W-:Y:S04]  /*03e0*/  LDS R27, [R20+0x820] ;  /* 0x00082000141b7984 */ /* 0x000fe80000000800 */
[----:B------:R-:W-:Y:S01]  /*03f0*/  LDS R26, [R20+0xc30] ;  /* 0x000c3000141a7984 */ /* 0x000fe20000000800 */
[----:B------:R-:W-:Y:S06]  /*0400*/  BAR.SYNC.DEFER_BLOCKING 0x0 ;  /* 0x0000000000007b1d */ /* 0x000fec0000010000 */
[----:B----4-:R-:W-:Y:S02]  /*0410*/  STS.128 [R23], R8 ;  /* 0x0000000817007388 */ /* 0x010fe40000000c00 */
[----:B------:R-:W-:Y:S06]  /*0420*/  BAR.SYNC.DEFER_BLOCKING 0x0 ;  /* 0x0000000000007b1d */ /* 0x000fec0000010000 */
[----:B------:R-:W-:Y:S04]  /*0430*/  LDS R29, [R20] ;  /* 0x00000000141d7984 */ /* 0x000fe80000000800 */
[----:B------:R-:W-:Y:S04]  /*0440*/  LDS R28, [R20+0x410] ;  /* 0x00041000141c7984 */ /* 0x000fe80000000800 */
[----:B------:R-:W-:Y:S04]  /*0450*/  LDS R18, [R20+0x820] ;  /* 0x0008200014127984 */ /* 0x000fe80000000800 */
[----:B------:R-:W-:Y:S01]  /*0460*/  LDS R19, [R20+0xc30] ;  /* 0x000c300014137984 */ /* 0x000fe20000000800 */
[----:B------:R-:W-:Y:S06]  /*0470*/  BAR.SYNC.DEFER_BLOCKING 0x0 ;  /* 0x0000000000007b1d */ /* 0x000fec0000010000 */
[----:B------:R1:W-:Y:S02]  /*0480*/  STS.128 [R23], R12 ;  /* 0x0000000c17007388 */ /* 0x0003e40000000c00 */
[----:B------:R-:W-:Y:S06]  /*0490*/  BAR.SYNC.DEFER_BLOCKING 0x0 ;  /* 0x0000000000007b1d */ /* 0x000fec0000010000 */
[----:B------:R-:W-:Y:S04]  /*04a0*/  LDS R10, [R20] ;  /* 0x00000000140a7984 */ /* 0x000fe80000000800 */
[----:B------:R-:W-:Y:S04]  /*04b0*/  LDS R9, [R20+0x410] ;  /* 0x0004100014097984 */ /* 0x000fe80000000800 */
[----:B------:R-:W2:Y:S04]  /*04c0*/  LDS R8, [R20+0x820] ;  /* 0x0008200014087984 */ /* 0x000ea80000000800 */
[----:B------:R-:W-:Y:S01]  /*04d0*/  LDS R11, [R20+0xc30] ;  /* 0x000c3000140b7984 */ /* 0x000fe20000000800 */
[----:B------:R-:W-:Y:S01]  /*04e0*/  BAR.SYNC.DEFER_BLOCKING 0x0 ;  /* 0x0000000000007b1d */ /* 0x000fe20000010000 */
[----:B-1----:R-:W-:-:S02]  /*04f0*/  SHF.R.S32.HI R12, RZ, 0x17, R0 ;  /* 0x00000017ff0c7819 */ /* 0x002fc40000011400 */
[----:B------:R-:W-:Y:S02]  /*0500*/  PRMT R15, R3, 0x6540, R0 ;  /* 0x00006540030f7816 */ /* 0x000fe40000000000 */
[----:B------:R-:W-:-:S04]  /*0510*/  SGXT R12, R12, 0x1 ;  /* 0x000000010c0c781a */ /* 0x000fc80000000200 */
[----:B------:R-:W-:Y:S02]  /*0520*/  LEA.HI R13, R12, R15, RZ, 0x6 ;  /* 0x0000000f0c0d7211 */ /* 0x000fe400078f30ff */
[----:B------:R-:W-:Y:S02]  /*0530*/  ISETP.GE.AND P0, PT, R15, 0x100, PT ;  /* 0x000001000f00780c */ /* 0x000fe40003f06270 */
[----:B------:R-:W-:Y:S01]  /*0540*/  LOP3.LUT R14, R13, 0xffffffc0, RZ, 0xc0, !PT ;  /* 0xffffffc00d0e7812 */ /* 0x000fe200078ec0ff */
[----:B------:R1:W-:Y:S04]  /*0550*/  STS.128 [R23], R4 ;  /* 0x0000000417007388 */ /* 0x0003e80000000c00 */
[----:B------:R-:W-:Y:S02]  /*0560*/  IMAD.IADD R15, R15, 0x1, -R14 ;  /* 0x000000010f0f7824 */ /* 0x000fe400078e0a0e */
[----:B------:R-:W-:-:S02]  /*0570*/  IMAD.MOV.U32 R13, RZ, RZ, RZ ;  /* 0x000000ffff0d7224 */ /* 0x000fc400078e00ff */
[C---:B0-----:R-:W-:Y:S01]  /*0580*/  IMAD.WIDE R16, R15.reuse, 0x4, R16 ;  /* 0x000000040f107825 */ /* 0x041fe200078e0210 */
[----:B------:R-:W-:Y:S08]  /*0590*/  BAR.SYNC.DEFER_BLOCKING 0x0 ;  /* 0x0000000000007b1d */ /* 0x000ff00000010000 */
[----:B-1----:R-:W0:Y:S08]  /*05a0*/  LDC.64 R6, c[0x0][0x228] ;  /* 0x00008a00ff067b82 */ /* 0x002e300000000a00 */
[----:B------:R-:W1:Y:S01]  /*05b0*/  LDC.64 R4, c[0x0][0x218] ;  /* 0x00008600ff047b82 */ /* 0x000e620000000a00 */
[----:B------:R0:W3:Y:S02]  /*05c0*/  @!P0 LDG.E.EL R13, desc[UR6][R16.64] ;  /* 0x00000006100d8981 */ /* 0x0000e4000c2e1900 */
[----:B0-----:R-:W-:-:S05]  /*05d0*/  IMAD.WIDE R16, R15, 0x4, R6 ;  /* 0x000000040f107825 */ /* 0x001fca00078e0206 */
[----:B------:R-:W0:Y:S01]  /*05e0*/  LDC.64 R6, c[0x0][0x230] ;  /* 0x00008c00ff067b82 */ /* 0x000e220000000a00 */
[----:B------:R-:W-:Y:S02]  /*05f0*/  IMAD.MOV.U32 R14, RZ, RZ, RZ ;  /* 0x000000ffff0e7224 */ /* 0x000fe400078e00ff */
[----:B-1----:R-:W-:-:S05]  /*0600*/  IMAD.WIDE R4, R15, 0x4, R4 ;  /* 0x000000040f047825 */ /* 0x002fca00078e0204 */
[----:B------:R1:W2:Y:S01]  /*0610*/  @!P0 LDG.E.EL R14, desc[UR6][R4.64] ;  /* 0x00000006040e8981 */ /* 0x0002a2000c2e1900 */
[----:B------:R-:W-:-:S06]  /*0620*/  IMAD.MOV.U32 R23, RZ, RZ, RZ ;  /* 0x000000ffff177224 */ /* 0x000fcc00078e00ff */
[----:B------:R4:W5:Y:S01]  /*0630*/  @!P0 LDG.E.EL R23, desc[UR6][R16.64] ;  /* 0x0000000610178981 */ /* 0x000962000c2e1900 */
[----:B-1----:R-:W-:Y:S02]  /*0640*/  IMAD.MOV.U32 R4, RZ, RZ, RZ ;  /* 0x000000ffff047224 */ /* 0x002fe400078e00ff */
[----:B0-----:R-:W-:-:S05]  /*0650*/  IMAD.WIDE R6, R15, 0x4, R6 ;  /* 0x000000040f067825 */ /* 0x001fca00078e0206 */
[----:B------:R0:W5:Y:S01]  /*0660*/  @!P0 LDG.E.EL R4, desc[UR6][R6.64] ;  /* 0x0000000606048981 */ /* 0x000162000c2e1900 */
[----:B----4-:R-:W-:Y:S01]  /*0670*/  IMAD.MOV.U32 R16, RZ, RZ, 0x3e800000 ;  /* 0x3e800000ff107424 */ /* 0x010fe200078e00ff */
[----:B------:R-:W-:-:S04]  /*0680*/  SHF.R.U32.HI R5, RZ, 0x4, R3 ;  /* 0x00000004ff057819 */ /* 0x000fc80000011603 */
[----:B------:R-:W-:-:S04]  /*0690*/  SGXT.U32 R5, R5, 0x4 ;  /* 0x000000040505781a */ /* 0x000fc80000000000 */
[----:B------:R-:W-:Y:S01]  /*06a0*/  PRMT R0, R5, 0x6540, R0 ;  /* 0x0000654005007816 */ /* 0x000fe20000000000 */
[----:B0-----:R-:W-:Y:S04]  /*06b0*/  LDS R7, [R20] ;  /* 0x0000000014077984 */ /* 0x001fe80000000800 */
[----:B------:R-:W0:Y:S01]  /*06c0*/  LDS R5, [R20+0x820] ;  /* 0x0008200014057984 */ /* 0x000e220000000800 */
[----:B------:R-:W1:Y:S01]  /*06d0*/  S2UR UR4, SR_CgaCtaId ;  /* 0x00000000000479c3 */ /* 0x000e620000008800 */
[----:B------:R-:W-:Y:S01]  /*06e0*/  UMOV UR5, 0x400 ;  /* 0x0000040000057882 */ /* 0x000fe20000000000 */
[----:B------:R-:W-:Y:S01]  /*06f0*/  LOP3.LUT R3, R22, 0xf, R3, 0xf8, !PT ;  /* 0x0000000f16037812 */ /* 0x000fe200078ef803 */
[----:B-1----:R-:W-:Y:S01]  /*0700*/  UPRMT UR4, UR4, 0x654, UR5 ;  /* 0x0000065404047896 */ /* 0x002fe20008000005 */
[----:B---3--:R-:W-:-:S04]  /*0710*/  FADD R13, R13, 9.9999997473787516356e-06 ;  /* 0x3727c5ac0d0d7421 */ /* 0x008fc80000000000 */
[----:B------:R1:W3:Y:S02]  /*0720*/  MUFU.SQRT R15, R13 ;  /* 0x0000000d000f7308 */ /* 0x0002e40000002000 */
[----:B-1----:R-:W1:Y:S01]  /*0730*/  LDS R13, [R20+0x410] ;  /* 0x00041000140d7984 */ /* 0x002e620000000800 */
[C---:B---3--:R-:W-:Y:S02]  /*0740*/  FSETP.GT.AND P0, PT, R15.reuse, 8.50705917302346158658e+37, PT ;  /* 0x7e8000000f00780b */ /* 0x048fe40003f04000 */
[----:B------:R-:W-:-:S11]  /*0750*/  FSETP.GEU.AND P1, PT, R15, 1.175494350822287508e-38, PT ;  /* 0x008000000f00780b */ /* 0x000fd60003f2e000 */
[----:B------:R-:W-:-:S04]  /*0760*/  @P0 FMUL R15, R15, 0.25 ;  /* 0x3e8000000f0f0820 */ /* 0x000fc80000400000 */
[----:B------:R-:W-:-:S06]  /*0770*/  @!P1 FMUL R15, R15, 16777216 ;  /* 0x4b8000000f0f9820 */ /* 0x000fcc0000400000 */
[----:B------:R-:W3:Y:S01]  /*0780*/  MUFU.RCP R15, R15 ;  /* 0x0000000f000f7308 */ /* 0x000ee20000001000 */
[----:B------:R-:W-:-:S05]  /*0790*/  FSEL R16, R16, 1, P0 ;  /* 0x3f80000010107808 */ /* 0x000fca0000000000 */
[----:B------:R-:W-:-:S04]  /*07a0*/  @!P1 FMUL R16, R16, 16777216 ;  /* 0x4b80000010109820 */ /* 0x000fc80000400000 */
[----:B---3--:R-:W-:Y:S02]  /*07b0*/  FMUL R6, R15, R16 ;  /* 0x000000100f067220 */ /* 0x008fe40000400000 */
[----:B------:R-:W3:Y:S01]  /*07c0*/  LDS R15, [R20+0xc30] ;  /* 0x000c3000140f7984 */ /* 0x000ee20000000800 */
[--C-:B--2---:R-:W-:Y:S01]  /*07d0*/  FADD R8, R8, -R14.reuse ;  /* 0x8000000e08087221 */ /* 0x104fe20000000000 */
[--C-:B0-----:R-:W-:Y:S01]  /*07e0*/  FADD R5, R5, -R14.reuse ;  /* 0x8000000e05057221 */ /* 0x101fe20000000000 */
[--C-:B------:R-:W-:Y:S02]  /*07f0*/  FADD R26, R26, -R14.reuse ;  /* 0x8000000e1a1a7221 */ /* 0x100fe40000000000 */
[----:B------:R-:W-:Y:S01]  /*0800*/  FMUL R8, R6, R8 ;  /* 0x0000000806087220 */ /* 0x000fe20000400000 */
[--C-:B------:R-:W-:Y:S01]  /*0810*/  FADD R25, R25, -R14.reuse ;  /* 0x8000000e19197221 */ /* 0x100fe20000000000 */
        /* <DEDUP_REMOVED lines=10> */
[----:B-1----:R-:W-:Y:S01]  /*08c0*/  FADD R13, R13, -R14 ;  /* 0x8000000e0d0d7221 */ /* 0x002fe20000000000 */
[C---:B------:R-:W-:Y:S01]  /*08d0*/  FMUL R5, R6.reuse, R5 ;  /* 0x0000000506057220 */ /* 0x040fe20000400000 */
        /* <DEDUP_REMOVED lines=12> */
[----:B------:R-:W-:Y:S01]  /*09a0*/  FMUL R13, R6, R13 ;  /* 0x0000000d060d7220 */ /* 0x000fe20000400000 */
[-CC-:B-----5:R-:W-:Y:S01]  /*09b0*/  FFMA R22, R5, R23.reuse, R4.reuse ;  /* 0x0000001705167223 */ /* 0x1a0fe20000000004 */
[-C--:B------:R-:W-:Y:S01]  /*09c0*/  FFMA R26, R26, R23.reuse, R4 ;  /* 0x000000171a1a7223 */ /* 0x080fe20000000004 */
[----:B---3--:R-:W-:Y:S01]  /*09d0*/  FADD R15, R15, -R14 ;  /* 0x8000000e0f0f7221 */ /* 0x008fe20000000000 */
[----:B------:R-:W-:Y:S01]  /*09e0*/  FFMA R14, R8, R23, R4 ;  /* 0x00000017080e7223 */ /* 0x000fe20000000004 */
[----:B------:R-:W-:-:S02]  /*09f0*/  LOP3.LUT R8, R0, 0xe0, RZ, 0xfc, !PT ;  /* 0x000000e000087812 */ /* 0x000fc400078efcff */
[----:B------:R-:W-:Y:S02]  /*0a00*/  FMUL R15, R6, R15 ;  /* 0x0000000f060f7220 */ /* 0x000fe40000400000 */
[----:B------:R-:W-:Y:S01]  /*0a10*/  SHF.R.S32.HI R5, RZ, 0x1f, R8 ;  /* 0x0000001fff057819 */ /* 0x000fe20000011408 */
[-CC-:B------:R-:W-:Y:S01]  /*0a20*/  FFMA R17, R17, R23.reuse, R4.reuse ;  /* 0x0000001711117223 */ /* 0x180fe20000000004 */
        /* <DEDUP_REMOVED lines=11> */
[----:B------:R-:W-:Y:S01]  /*0ae0*/  FFMA R15, R15, R23, R4 ;  /* 0x000000170f0f7223 */ /* 0x000fe20000000004 */
[----:B------:R-:W-:-:S02]  /*0af0*/  LEA.HI R16, R21, UR4, RZ, 0x1e ;  /* 0x0000000415107c11 */ /* 0x000fc4000f8ff0ff */
[----:B------:R-:W-:Y:S02]  /*0b00*/  LEA.HI R4, R5, R8, RZ, 0x6 ;  /* 0x0000000805047211 */ /* 0x000fe400078f30ff */
[----:B------:R-:W-:Y:S02]  /*0b10*/  FSETP.GEU.AND P1, PT, R26, RZ, PT ;  /* 0x000000ff1a00720b */ /* 0x000fe40003f2e000 */
[----:B------:R-:W-:Y:S01]  /*0b20*/  FSETP.GEU.AND P4, PT, R17, RZ, PT ;  /* 0x000000ff1100720b */ /* 0x000fe20003f8e000 */
[----:B------:R-:W-:Y:S01]  /*0b30*/  IMAD R21, R21, 0x4, R16 ;  /* 0x0000000415157824 */ /* 0x000fe200078e0210 */
[----:B------:R-:W-:Y:S02]  /*0b40*/  ISETP.GE.AND P0, PT, R3, 0x121, PT ;  /* 0x000001210300780c */ /* 0x000fe40003f06270 */
[----:B------:R-:W-:Y:S02]  /*0b50*/  LOP3.LUT R5, R4, 0xffffffc0, RZ, 0xc0, !PT ;  /* 0xffffffc004057812 */ /* 0x000fe400078ec0ff */
[----:B------:R-:W-:Y:S01]  /*0b60*/  FSEL R26, R26, RZ, P1 ;  /* 0x000000ff1a1a7208 */ /* 0x000fe20000800000 */
[----:B------:R-:W-:Y:S01]  /*0b70*/  BAR.SYNC.DEFER_BLOCKING 0x0 ;  /* 0x0000000000007b1d */ /* 0x000fe20000010000 */
[----:B------:R-:W-:-:S02]  /*0b80*/  LOP3.LUT R16, R0, 0xd0, RZ, 0xfc, !PT ;  /* 0x000000d000107812 */ /* 0x000fc400078efcff */
[----:B------:R-:W-:Y:S02]  /*0b90*/  FSEL R17, R17, RZ, P4 ;  /* 0x000000ff11117208 */ /* 0x000fe40002000000 */
[----:B------:R-:W-:Y:S02]  /*0ba0*/  FSETP.GEU.AND P1, PT, R18, RZ, PT ;  /* 0x000000ff1200720b */ /* 0x000fe40003f2e000 */
[C---:B------:R-:W-:Y:S01]  /*0bb0*/  ISETP.LT.AND P2, PT, R8.reuse, 0x100, !P0 ;  /* 0x000001000800780c */ /* 0x040fe20004741270 */
[----:B------:R-:W-:Y:S01]  /*0bc0*/  IMAD.IADD R8, R8, 0x1, -R5 ;  /* 0x0000000108087824 */ /* 0x000fe200078e0a05 */
[----:B------:R-:W-:Y:S02]  /*0bd0*/  LOP3.LUT R24, R0, 0x30, RZ, 0xfc, !PT ;  /* 0x0000003000187812 */ /* 0x000fe400078efcff */
[----:B------:R-:W-:Y:S02]  /*0be0*/  SHF.R.S32.HI R5, RZ, 0x1f, R16 ;  /* 0x0000001fff057819 */ /* 0x000fe40000011410 */
[----:B------:R-:W-:-:S02]  /*0bf0*/  FSEL R18, R18, RZ, P1 ;  /* 0x000000ff12127208 */ /* 0x000fc40000800000 */
[----:B------:R-:W-:Y:S02]  /*0c00*/  FSETP.GEU.AND P3, PT, R27, RZ, PT ;  /* 0x000000ff1b00720b */ /* 0x000fe40003f6e000 */
[----:B------:R-:W-:Y:S02]  /*0c10*/  FSETP.GEU.AND P5, PT, R6, RZ, PT ;  /* 0x000000ff0600720b */ /* 0x000fe40003fae000 */
[----:B------:R-:W-:Y:S01]  /*0c20*/  LEA.HI R5, R5, R16, RZ, 0x6 ;  /* 0x0000001005057211 */ /* 0x000fe200078f30ff */
[----:B------:R0:W-:Y:S01]  /*0c30*/  STS [R21+0x4], R17 ;  /* 0x0000041115007388 */ /* 0x0001e20000000800 */
[----:B------:R-:W-:Y:S02]  /*0c40*/  FSEL R27, R27, RZ, P3 ;  /* 0x000000ff1b1b7208 */ /* 0x000fe40001800000 */
[----:B------:R-:W-:Y:S01]  /*0c50*/  LOP3.LUT R23, R0, 0x20, RZ, 0xfc, !PT ;  /* 0x0000002000177812 */ /* 0x000fe200078efcff */
[----:B------:R1:W-:Y:S01]  /*0c60*/  STS [R21+0x18], R18 ;  /* 0x0000181215007388 */ /* 0x0003e20000000800 */
[----:B------:R-:W-:-:S02]  /*0c70*/  FSETP.GEU.AND P3, PT, R28, RZ, PT ;  /* 0x000000ff1c00720b */ /* 0x000fc40003f6e000 */
[----:B0-----:R-:W-:Y:S01]  /*0c80*/  SHF.R.S32.HI R17, RZ, 0x1f, R24 ;  /* 0x0000001fff117819 */ /* 0x001fe20000011418 */
[----:B------:R0:W-:Y:S01]  /*0c90*/  STS [R21+0xc], R26 ;  /* 0x00000c1a15007388 */ /* 0x0001e20000000800 */
[----:B------:R-:W-:Y:S02]  /*0ca0*/  FSEL R6, R6, RZ, P5 ;  /* 0x000000ff06067208 */ /* 0x000fe40002800000 */
[----:B-1----:R-:W-:Y:S02]  /*0cb0*/  LEA.HI R18, R17, R24, RZ, 0x6 ;  /* 0x0000001811127211 */ /* 0x002fe400078f30ff */
[----:B------:R-:W-:Y:S02]  /*0cc0*/  LOP3.LUT R17, R5, 0xffffffc0, RZ, 0xc0, !PT ;  /* 0xffffffc005117812 */ /* 0x000fe400078ec0ff */
[----:B------:R-:W-:Y:S02]  /*0cd0*/  FSEL R28, R28, RZ, P3 ;  /* 0x000000ff1c1c7208 */ /* 0x000fe40001800000 */
[----:B0-----:R-:W-:Y:S01]  /*0ce0*/  SHF.R.S32.HI R26, RZ, 0x1f, R23 ;  /* 0x0000001fff1a7819 */ /* 0x001fe20000011417 */
[----:B------:R0:W-:Y:S01]  /*0cf0*/  STS [R21], R6 ;  /* 0x0000000615007388 */ /* 0x0001e20000000800 */
[C---:B------:R-:W-:Y:S01]  /*0d00*/  ISETP.LT.AND P3, PT, R16.reuse, 0x100, !P0 ;  /* 0x000001001000780c */ /* 0x040fe20004761270 */
[----:B------:R-:W-:Y:S01]  /*0d10*/  IMAD.IADD R16, R16, 0x1, -R17 ;  /* 0x0000000110107824 */ /* 0x000fe200078e0a11 */
[----:B------:R-:W-:-:S02]  /*0d20*/  FSETP.GEU.AND P4, PT, R29, RZ, PT ;  /* 0x000000ff1d00720b */ /* 0x000fc40003f8e000 */
[----:B------:R-:W-:Y:S02]  /*0d30*/  LEA.HI R17, R26, R23, RZ, 0x6 ;  /* 0x000000171a117211 */ /* 0x000fe400078f30ff */
[----:B------:R-:W-:Y:S01]  /*0d40*/  FSETP.GEU.AND P6, PT, R19, RZ, PT ;  /* 0x000000ff1300720b */ /* 0x000fe20003fce000 */
[----:B0-----:R-:W0:Y:S01]  /*0d50*/  S2R R6, SR_TID.X ;  /* 0x0000000000067919 */ /* 0x001e220000002100 */
[----:B------:R-:W-:Y:S02]  /*0d60*/  FSEL R29, R29, RZ, P4 ;  /* 0x000000ff1d1d7208 */ /* 0x000fe40002000000 */
[----:B------:R-:W-:Y:S01]  /*0d70*/  FSETP.GEU.AND P4, PT, R10, RZ, PT ;  /* 0x000000ff0a00720b */ /* 0x000fe20003f8e000 */
[----:B------:R1:W-:Y:S01]  /*0d80*/  STS [R21+0x14], R28 ;  /* 0x0000141c15007388 */ /* 0x0003e20000000800 */
[----:B------:R-:W-:Y:S02]  /*0d90*/  LOP3.LUT R26, R17, 0xffffffc0, RZ, 0xc0, !PT ;  /* 0xffffffc0111a7812 */ /* 0x000fe400078ec0ff */
[----:B-1----:R-:W-:-:S02]  /*0da0*/  FSEL R28, R19, RZ, P6 ;  /* 0x000000ff131c7208 */ /* 0x002fc40003000000 */
[----:B------:R-:W-:Y:S02]  /*0db0*/  FSETP.GEU.AND P6, PT, R9, RZ, PT ;  /* 0x000000ff0900720b */ /* 0x000fe40003fce000 */
[----:B------:R-:W-:Y:S01]  /*0dc0*/  FSEL R19, R10, RZ, P4 ;  /* 0x000000ff0a137208 */ /* 0x000fe20002000000 */
[----:B------:R-:W-:Y:S01]  /*0dd0*/  IMAD.IADD R10, R23, 0x1, -R26 ;  /* 0x00000001170a7824 */ /* 0x000fe200078e0a1a */
[----:B------:R-:W-:Y:S02]  /*0de0*/  FSEL R26, R9, RZ, P6 ;  /* 0x000000ff091a7208 */ /* 0x000fe40003000000 */
[C---:B------:R-:W-:Y:S02]  /*0df0*/  FSETP.GEU.AND P4, PT, R14.reuse, RZ, PT ;  /* 0x000000ff0e00720b */ /* 0x040fe40003f8e000 */
[----:B------:R-:W-:Y:S02]  /*0e00*/  FSETP.GEU.AND P6, PT, R11, RZ, PT ;  /* 0x000000ff0b00720b */ /* 0x000fe40003fce000 */
[----:B------:R-:W-:-:S02]  /*0e10*/  FSEL R14, R14, RZ, P4 ;  /* 0x000000ff0e0e7208 */ /* 0x000fc40002000000 */
[----:B------:R-:W-:Y:S02]  /*0e20*/  FSEL R11, R11, RZ, P6 ;  /* 0x000000ff0b0b7208 */ /* 0x000fe40003000000 */
[----:B------:R-:W-:Y:S02]  /*0e30*/  FSETP.GEU.AND P4, PT, R7, RZ, PT ;  /* 0x000000ff0700720b */ /* 0x000fe40003f8e000 */
[----:B------:R-:W-:Y:S02]  /*0e40*/  FSETP.GEU.AND P6, PT, R13, RZ, PT ;  /* 0x000000ff0d00720b */ /* 0x000fe40003fce000 */
[----:B------:R-:W-:Y:S02]  /*0e50*/  FSEL R7, R7, RZ, P4 ;  /* 0x000000ff07077208 */ /* 0x000fe40002000000 */
[----:B------:R-:W-:Y:S02]  /*0e60*/  FSEL R13, R13, RZ, P6 ;  /* 0x000000ff0d0d7208 */ /* 0x000fe40003000000 */
[----:B------:R-:W-:-:S02]  /*0e70*/  FSETP.GEU.AND P4, PT, R22, RZ, PT ;  /* 0x000000ff1600720b */ /* 0x000fc40003f8e000 */
[----:B------:R-:W-:Y:S01]  /*0e80*/  FSETP.GEU.AND P6, PT, R15, RZ, PT ;  /* 0x000000ff0f00720b */ /* 0x000fe20003fce000 */
[----:B------:R1:W-:Y:S01]  /*0e90*/  STS [R21+0x24], R26 ;  /* 0x0000241a15007388 */ /* 0x0003e20000000800 */
[----:B------:R-:W-:-:S03]  /*0ea0*/  FSEL R22, R22, RZ, P4 ;  /* 0x000000ff16167208 */ /* 0x000fc60002000000 */
[----:B------:R-:W-:Y:S01]  /*0eb0*/  STS [R21+0x8], R27 ;  /* 0x0000081b15007388 */ /* 0x000fe20000000800 */
[----:B-1----:R-:W-:-:S03]  /*0ec0*/  FSEL R26, R15, RZ, P6 ;  /* 0x000000ff0f1a7208 */ /* 0x002fc60003000000 */
[----:B------:R-:W-:Y:S01]  /*0ed0*/  STS [R21+0x10], R29 ;  /* 0x0000101d15007388 */ /* 0x000fe20000000800 */
[----:B0-----:R-:W-:-:S03]  /*0ee0*/  SHF.R.U32.HI R9, RZ, 0x2, R6 ;  /* 0x00000002ff097819 */ /* 0x001fc60000011606 */
[----:B------:R-:W-:Y:S04]  /*0ef0*/  STS [R21+0x1c], R28 ;  /* 0x00001c1c15007388 */ /* 0x000fe80000000800 */
[----:B------:R-:W-:Y:S04]  /*0f00*/  STS [R21+0x20], R19 ;  /* 0x0000201315007388 */ /* 0x000fe80000000800 */
[----:B------:R0:W-:Y:S04]  /*0f10*/  STS [R21+0x28], R14 ;  /* 0x0000280e15007388 */ /* 0x0001e80000000800 */
[----:B------:R-:W-:Y:S04]  /*0f20*/  STS [R21+0x2c], R11 ;  /* 0x00002c0b15007388 */ /* 0x000fe80000000800 */
[----:B------:R1:W-:Y:S04]  /*0f30*/  STS [R21+0x30], R7 ;  /* 0x0000300715007388 */ /* 0x0003e80000000800 */
[----:B------:R-:W-:Y:S04]  /*0f40*/  STS [R21+0x34], R13 ;  /* 0x0000340d15007388 */ /* 0x000fe80000000800 */
[----:B------:R-:W-:Y:S04]  /*0f50*/  STS [R21+0x38], R22 ;  /* 0x0000381615007388 */ /* 0x000fe80000000800 */
[----:B------:R2:W-:Y:S01]  /*0f60*/  STS [R21+0x3c], R26 ;  /* 0x00003c1a15007388 */ /* 0x0005e20000000800 */
[----:B------:R-:W-:-:S02]  /*0f70*/  LOP3.LUT R9, R9, 0x3c, RZ, 0xc0, !PT ;  /* 0x0000003c09097812 */ /* 0x000fc400078ec0ff */
[----:B------:R-:W-:Y:S02]  /*0f80*/  LOP3.LUT R6, R2, 0x100, RZ, 0xfc, !PT ;  /* 0x0000010002067812 */ /* 0x000fe400078efcff */
[----:B0-----:R-:W-:Y:S01]  /*0f90*/  LOP3.LUT R14, R0, 0x10, RZ, 0xfc, !PT ;  /* 0x00000010000e7812 */ /* 0x001fe200078efcff */
[----:B------:R-:W-:Y:S01]  /*0fa0*/  IMAD.IADD R19, R20, 0x1, R9 ;  /* 0x0000000114137824 */ /* 0x000fe200078e0209 */
[----:B------:R-:W-:Y:S01]  /*0fb0*/  BAR.SYNC.DEFER_BLOCKING 0x0 ;  /* 0x0000000000007b1d */ /* 0x000fe20000010000 */
[----:B------:R-:W-:Y:S02]  /*0fc0*/  SHF.R.U32.HI R6, RZ, 0x2, R6 ;  /* 0x00000002ff067819 */ /* 0x000fe40000011606 */
[----:B------:R-:W-:Y:S02]  /*0fd0*/  LOP3.LUT R9, R2, 0x200, RZ, 0xfc, !PT ;  /* 0x0000020002097812 */ /* 0x000fe400078efcff */
[----:B-1----:R-:W-:Y:S02]  /*0fe0*/  LOP3.LUT R7, R6, 0x7c, RZ, 0xc0, !PT ;  /* 0x0000007c06077812 */ /* 0x002fe400078ec0ff */
[----:B------:R-:W-:-:S02]  /*0ff0*/  SHF.R.S32.HI R11, RZ, 0x1f, R14 ;  /* 0x0000001fff0b7819 */ /* 0x000fc4000001140e */
[----:B------:R-:W-:Y:S01]  /*1000*/  SHF.R.U32.HI R9, RZ, 0x2, R9 ;  /* 0x00000002ff097819 */ /* 0x000fe20000011609 */
[----:B------:R-:W-:Y:S01]  /*1010*/  IMAD.IADD R29, R20, 0x1, R7 ;  /* 0x00000001141d7824 */ /* 0x000fe200078e0207 */
[----:B------:R-:W-:Y:S01]  /*1020*/  LEA.HI R11, R11, R14, RZ, 0x6 ;  /* 0x0000000e0b0b7211 */ /* 0x000fe200078f30ff */
[----:B------:R-:W0:Y:S01]  /*1030*/  LDC.64 R6, c[0x0][0x238] ;  /* 0x00008e00ff067b82 */ /* 0x000e220000000a00 */
[----:B--2---:R-:W-:Y:S02]  /*1040*/  LOP3.LUT R21, R2, 0x300, RZ, 0xfc, !PT ;  /* 0x0000030002157812 */ /* 0x004fe400078efcff */
[----:B------:R-:W-:Y:S02]  /*1050*/  LOP3.LUT R15, R9, 0xbc, RZ, 0xc0, !PT ;  /* 0x000000bc090f7812 */ /* 0x000fe400078ec0ff */
[----:B------:R-:W-:Y:S02]  /*1060*/  SHF.R.S32.HI R9, RZ, 0x1f, R0 ;  /* 0x0000001fff097819 */ /* 0x000fe40000011400 */
[----:B------:R-:W-:-:S02]  /*1070*/  LOP3.LUT R13, R11, 0xffffffc0, RZ, 0xc0, !PT ;  /* 0xffffffc00b0d7812 */ /* 0x000fc400078ec0ff */
[----:B------:R-:W-:Y:S02]  /*1080*/  SHF.R.U32.HI R21, RZ, 0x2, R21 ;  /* 0x00000002ff157819 */ /* 0x000fe40000011615 */
[----:B------:R-:W-:Y:S01]  /*1090*/  LOP3.LUT R25, R18, 0xffffffc0, RZ, 0xc0, !PT ;  /* 0xffffffc012197812 */ /* 0x000fe200078ec0ff */
[----:B------:R-:W1:Y:S01]  /*10a0*/  LDS R19, [R19] ;  /* 0x0000000013137984 */ /* 0x000e620000000800 */
[----:B------:R-:W-:Y:S02]  /*10b0*/  LEA.HI R9, R9, R0, RZ, 0x6 ;  /* 0x0000000009097211 */ /* 0x000fe400078f30ff */
[C---:B------:R-:W-:Y:S01]  /*10c0*/  ISETP.LT.AND P4, PT, R14.reuse, 0x100, !P0 ;  /* 0x000001000e00780c */ /* 0x040fe20004781270 */
[----:B------:R-:W2:Y:S01]  /*10d0*/  LDS R29, [R29+0x400] ;  /* 0x000400001d1d7984 */ /* 0x000ea20000000800 */
[----:B------:R-:W-:Y:S01]  /*10e0*/  IMAD.IADD R14, R14, 0x1, -R13 ;  /* 0x000000010e0e7824 */ /* 0x000fe200078e0a0d */
[----:B------:R-:W-:Y:S02]  /*10f0*/  LOP3.LUT R21, R21, 0xfc, RZ, 0xc0, !PT ;  /* 0x000000fc15157812 */ /* 0x000fe400078ec0ff */
[C---:B------:R-:W-:Y:S01]  /*1100*/  ISETP.LT.AND P5, PT, R24.reuse, 0x100, !P0 ;  /* 0x000001001800780c */ /* 0x040fe200047a1270 */
[----:B------:R-:W-:Y:S01]  /*1110*/  IMAD.IADD R24, R24, 0x1, -R25 ;  /* 0x0000000118187824 */ /* 0x000fe200078e0a19 */
[----:B------:R-:W-:Y:S01]  /*1120*/  LOP3.LUT R13, R9, 0xffffffc0, RZ, 0xc0, !PT ;  /* 0xffffffc0090d7812 */ /* 0x000fe200078ec0ff */
[----:B------:R-:W-:-:S02]  /*1130*/  IMAD.IADD R25, R20, 0x1, R15 ;  /* 0x0000000114197824 */ /* 0x000fc400078e020f */
[----:B------:R-:W-:Y:S02]  /*1140*/  IMAD.IADD R26, R20, 0x1, R21 ;  /* 0x00000001141a7824 */ /* 0x000fe400078e0215 */
[----:B------:R-:W-:Y:S01]  /*1150*/  IMAD.IADD R22, R0, 0x1, -R13 ;  /* 0x0000000100167824 */ /* 0x000fe200078e0a0d */
[----:B------:R-:W-:Y:S01]  /*1160*/  SHF.R.S32.HI R27, RZ, 0x6, R18 ;  /* 0x00000006ff1b7819 */ /* 0x000fe20000011412 */
[----:B------:R-:W3:Y:S01]  /*1170*/  LDS R25, [R25+0x800] ;  /* 0x0008000019197984 */ /* 0x000ee20000000800 */
[----:B------:R-:W-:Y:S01]  /*1180*/  SHF.R.S32.HI R18, RZ, 0x6, R9 ;  /* 0x00000006ff127819 */ /* 0x000fe20000011409 */
[----:B------:R-:W-:Y:S01]  /*1190*/  IMAD R13, R22, 0x121, R3 ;  /* 0x00000121160d7824 */ /* 0x000fe200078e0203 */
[----:B------:R-:W-:Y:S01]  /*11a0*/  LOP3.LUT R15, R2, 0x400, RZ, 0xfc, !PT ;  /* 0x00000400020f7812 */ /* 0x000fe200078efcff */
[----:B------:R-:W4:Y:S01]  /*11b0*/  LDS R9, [R26+0xc00] ;  /* 0x000c00001a097984 */ /* 0x000f220000000800 */
[----:B------:R-:W-:Y:S01]  /*11c0*/  ISETP.LT.AND P1, PT, R23, 0x100, !P0 ;  /* 0x000001001700780c */ /* 0x000fe20004721270 */
[----:B------:R-:W-:Y:S01]  /*11d0*/  IMAD R21, R18, 0x1b180, R13 ;  /* 0x0001b18012157824 */ /* 0x000fe200078e020d */
[----:B------:R-:W-:Y:S01]  /*11e0*/  SHF.R.U32.HI R15, RZ, 0x2, R15 ;  /* 0x00000002ff0f7819 */ /* 0x000fe2000001160f */
[----:B------:R-:W-:Y:S01]  /*11f0*/  IMAD R18, R10, 0x121, R3 ;  /* 0x000001210a127824 */ /* 0x000fe200078e0203 */
[----:B------:R-:W-:-:S02]  /*1200*/  SHF.R.S32.HI R23, RZ, 0x6, R17 ;  /* 0x00000006ff177819 */ /* 0x000fc40000011411 */
[----:B------:R-:W-:Y:S01]  /*1210*/  SHF.R.S32.HI R17, RZ, 0x6, R11 ;  /* 0x00000006ff117819 */ /* 0x000fe2000001140b */
[----:B0-----:R-:W-:Y:S01]  /*1220*/  IMAD.WIDE R10, R21, 0x4, R6 ;  /* 0x00000004150a7825 */ /* 0x001fe200078e0206 */
[----:B------:R-:W-:Y:S02]  /*1230*/  LOP3.LUT R21, R15, 0x13c, RZ, 0xc0, !PT ;  /* 0x0000013c0f157812 */ /* 0x000fe400078ec0ff */
[----:B------:R-:W-:Y:S01]  /*1240*/  ISETP.LT.AND P6, PT, R0, 0x100, !P0 ;  /* 0x000001000000780c */ /* 0x000fe200047c1270 */
[----:B------:R-:W-:Y:S02]  /*1250*/  IMAD R14, R14, 0x121, R3 ;  /* 0x000001210e0e7824 */ /* 0x000fe400078e0203 */
[----:B------:R-:W-:Y:S02]  /*1260*/  IMAD.IADD R21, R20, 0x1, R21 ;  /* 0x0000000114157824 */ /* 0x000fe400078e0215 */
[----:B------:R-:W-:Y:S01]  /*1270*/  IMAD R23, R23, 0x1b180, R18 ;  /* 0x0001b18017177824 */ /* 0x000fe200078e0212 */
[----:B------:R-:W-:Y:S01]  /*1280*/  LOP3.LUT R18, R0, 0xb0, RZ, 0xfc, !PT ;  /* 0x000000b000127812 */ /* 0x000fe200078efcff */
[----:B------:R-:W-:-:S02]  /*1290*/  IMAD R15, R17, 0x1b180, R14 ;  /* 0x0001b180110f7824 */ /* 0x000fc400078e020e */
[----:B------:R-:W0:Y:S01]  /*12a0*/  LDS R21, [R21+0x1000] ;  /* 0x0010000015157984 */ /* 0x000e220000000800 */
[----:B------:R-:W-:Y:S01]  /*12b0*/  SHF.R.S32.HI R17, RZ, 0x1f, R18 ;  /* 0x0000001fff117819 */ /* 0x000fe20000011412 */
[----:B------:R-:W-:-:S03]  /*12c0*/  IMAD.WIDE R14, R15, 0x4, R6 ;  /* 0x000000040f0e7825 */ /* 0x000fc600078e0206 */
[----:B------:R-:W-:Y:S01]  /*12d0*/  LEA.HI R17, R17, R18, RZ, 0x6 ;  /* 0x0000001211117211 */ /* 0x000fe200078f30ff */
[----:B------:R-:W-:Y:S01]  /*12e0*/  IMAD R24, R24, 0x121, R3 ;  /* 0x0000012118187824 */ /* 0x000fe200078e0203 */
[----:B-1----:R-:W-:Y:S04]  /*12f0*/  @P6 STG.E desc[UR6][R10.64], R19 ;  /* 0x000000130a006986 */ /* 0x002fe8000c101906 */
[----:B--2---:R1:W-:Y:S01]  /*1300*/  @P4 STG.E desc[UR6][R14.64], R29 ;  /* 0x0000001d0e004986 */ /* 0x0043e2000c101906 */
[----:B------:R-:W-:Y:S01]  /*1310*/  IMAD R27, R27, 0x1b180, R24 ;  /* 0x0001b1801b1b7824 */ /* 0x000fe200078e0218 */
[----:B------:R-:W-:Y:S02]  /*1320*/  ISETP.LT.AND P4, PT, R18, 0x100, !P0 ;  /* 0x000001001200780c */ /* 0x000fe40004781270 */
[----:B-1----:R-:W-:Y:S01]  /*1330*/  LOP3.LUT R15, R17, 0xffffffc0, RZ, 0xc0, !PT ;  /* 0xffffffc0110f7812 */ /* 0x002fe200078ec0ff */
[----:B------:R-:W-:-:S04]  /*1340*/  IMAD.WIDE R10, R23, 0x4, R6 ;  /* 0x00000004170a7825 */ /* 0x000fc800078e0206 */
[----:B------:R-:W-:Y:S02]  /*1350*/  IMAD.IADD R18, R18, 0x1, -R15 ;  /* 0x0000000112127824 */ /* 0x000fe400078e0a0f */
[----:B------:R-:W-:Y:S01]  /*1360*/  IMAD.WIDE R14, R27, 0x4, R6 ;  /* 0x000000041b0e7825 */ /* 0x000fe200078e0206 */
[----:B------:R-:W-:Y:S01]  /*1370*/  LOP3.LUT R27, R0, 0x40, RZ, 0xfc, !PT ;  /* 0x00000040001b7812 */ /* 0x000fe200078efcff */
[----:B---3--:R1:W-:Y:S04]  /*1380*/  @P1 STG.E desc[UR6][R10.64], R25 ;  /* 0x000000190a001986 */ /* 0x0083e8000c101906 */
[----:B----4-:R2:W-:Y:S01]  /*1390*/  @P5 STG.E desc[UR6][R14.64], R9 ;  /* 0x000000090e005986 */ /* 0x0105e2000c101906 */
[----:B------:R-:W-:Y:S02]  /*13a0*/  ISETP.LT.AND P5, PT, R27, 0x100, !P0 ;  /* 0x000001001b00780c */ /* 0x000fe400047a1270 */
[----:B------:R-:W-:-:S02]  /*13b0*/  LEA.HI R27, R12, R27, RZ, 0x6 ;  /* 0x0000001b0c1b7211 */ /* 0x000fc400078f30ff */
[----:B-1----:R-:W-:Y:S02]  /*13c0*/  LOP3.LUT R10, R0, 0x50, RZ, 0xfc, !PT ;  /* 0x00000050000a7812 */ /* 0x002fe400078efcff */
[----:B------:R-:W-:Y:S02]  /*13d0*/  SHF.R.S32.HI R25, RZ, 0x6, R4 ;  /* 0x00000006ff197819 */ /* 0x000fe40000011404 */
[----:B------:R-:W-:Y:S01]  /*13e0*/  SHF.R.S32.HI R4, RZ, 0x6, R27 ;  /* 0x00000006ff047819 */ /* 0x000fe2000001141b */
[----:B------:R-:W-:Y:S01]  /*13f0*/  IMAD R8, R8, 0x121, R3 ;  /* 0x0000012108087824 */ /* 0x000fe200078e0203 */
[----:B------:R-:W-:-:S03]  /*1400*/  SHF.R.S32.HI R11, RZ, 0x1f, R10 ;  /* 0x0000001fff0b7819 */ /* 0x000fc6000001140a */
[----:B------:R-:W-:Y:S01]  /*1410*/  IMAD R27, R4, 0x1b180, R13 ;  /* 0x0001b180041b7824 */ /* 0x000fe200078e020d */
[----:B------:R-:W-:Y:S01]  /*1420*/  LEA.HI R4, R11, R10, RZ, 0x6 ;  /* 0x0000000a0b047211 */ /* 0x000fe200078f30ff */
[----:B------:R-:W-:Y:S02]  /*1430*/  IMAD R25, R25, 0x1b180, R8 ;  /* 0x0001b18019197824 */ /* 0x000fe400078e0208 */
[----:B--2---:R-:W-:Y:S01]  /*1440*/  IMAD.WIDE R8, R27, 0x4, R6 ;  /* 0x000000041b087825 */ /* 0x004fe200078e0206 */
[----:B------:R-:W-:-:S04]  /*1450*/  LOP3.LUT R11, R4, 0xffffffc0, RZ, 0xc0, !PT ;  /* 0xffffffc0040b7812 */ /* 0x000fc800078ec0ff */
[----:B0-----:R0:W-:Y:S01]  /*1460*/  @P5 STG.E desc[UR6][R8.64], R21 ;  /* 0x0000001508005986 */ /* 0x0011e2000c101906 */
[C---:B------:R-:W-:Y:S01]  /*1470*/  ISETP.LT.AND P5, PT, R10.reuse, 0x100, !P0 ;  /* 0x000001000a00780c */ /* 0x040fe200047a1270 */
[----:B------:R-:W-:Y:S01]  /*1480*/  IMAD.IADD R10, R10, 0x1, -R11 ;  /* 0x000000010a0a7824 */ /* 0x000fe200078e0a0b */
[----:B------:R-:W-:-:S04]  /*1490*/  LOP3.LUT R11, R2, 0x500, RZ, 0xfc, !PT ;  /* 0x00000500020b7812 */ /* 0x000fc800078efcff */
[----:B------:R-:W-:-:S04]  /*14a0*/  SHF.R.U32.HI R11, RZ, 0x2, R11 ;  /* 0x00000002ff0b7819 */ /* 0x000fc8000001160b */
[----:B------:R-:W-:-:S05]  /*14b0*/  LOP3.LUT R11, R11, 0x17c, RZ, 0xc0, !PT ;  /* 0x0000017c0b0b7812 */ /* 0x000fca00078ec0ff */
[----:B------:R-:W-:-:S06]  /*14c0*/  IMAD.IADD R11, R20, 0x1, R11 ;  /* 0x00000001140b7824 */ /* 0x000fcc00078e020b */
[----:B------:R-:W1:Y:S01]  /*14d0*/  LDS R11, [R11+0x1400] ;  /* 0x001400000b0b7984 */ /* 0x000e620000000800 */
[----:B0-----:R-:W-:Y:S01]  /*14e0*/  SHF.R.S32.HI R8, RZ, 0x6, R4 ;  /* 0x00000006ff087819 */ /* 0x001fe20000011404 */
[----:B------:R-:W-:Y:S01]  /*14f0*/  IMAD R9, R10, 0x121, R3 ;  /* 0x000001210a097824 */ /* 0x000fe200078e0203 */
[----:B------:R-:W-:-:S03]  /*1500*/  LOP3.LUT R4, R0, 0x60, RZ, 0xfc, !PT ;  /* 0x0000006000047812 */ /* 0x000fc600078efcff */
[----:B------:R-:W-:Y:S01]  /*1510*/  IMAD R21, R8, 0x1b180, R9 ;  /* 0x0001b18008157824 */ /* 0x000fe200078e0209 */
[----:B------:R-:W-:Y:S02]  /*1520*/  SHF.R.S32.HI R9, RZ, 0x1f, R4 ;  /* 0x0000001fff097819 */ /* 0x000fe40000011404 */
[----:B------:R-:W-:Y:S02]  /*1530*/  LOP3.LUT R14, R2, 0x600, RZ, 0xfc, !PT ;  /* 0x00000600020e7812 */ /* 0x000fe400078efcff */
[----:B------:R-:W-:Y:S01]  /*1540*/  LEA.HI R10, R9, R4, RZ, 0x6 ;  /* 0x00000004090a7211 */ /* 0x000fe200078f30ff */
[----:B------:R-:W-:Y:S01]  /*1550*/  IMAD.WIDE R8, R21, 0x4, R6 ;  /* 0x0000000415087825 */ /* 0x000fe200078e0206 */
[----:B------:R-:W-:Y:S02]  /*1560*/  LOP3.LUT R24, R0, 0x90, RZ, 0xfc, !PT ;  /* 0x0000009000187812 */ /* 0x000fe400078efcff */
[----:B------:R-:W-:Y:S02]  /*1570*/  LOP3.LUT R21, R10, 0xffffffc0, RZ, 0xc0, !PT ;  /* 0xffffffc00a157812 */ /* 0x000fe400078ec0ff */
[----:B------:R-:W-:-:S02]  /*1580*/  SHF.R.U32.HI R14, RZ, 0x2, R14 ;  /* 0x00000002ff0e7819 */ /* 0x000fc4000001160e */
[----:B------:R-:W-:-:S04]  /*1590*/  SHF.R.S32.HI R28, RZ, 0x1f, R24 ;  /* 0x0000001fff1c7819 */ /* 0x000fc80000011418 */
[----:B------:R-:W-:-:S04]  /*15a0*/  LEA.HI R23, R28, R24, RZ, 0x6 ;  /* 0x000000181c177211 */ /* 0x000fc800078f30ff */
[----:B------:R-:W-:Y:S01]  /*15b0*/  LOP3.LUT R29, R23, 0xffffffc0, RZ, 0xc0, !PT ;  /* 0xffffffc0171d7812 */ /* 0x000fe200078ec0ff */
[----:B-1----:R0:W-:Y:S01]  /*15c0*/  @P5 STG.E desc[UR6][R8.64], R11 ;  /* 0x0000000b08005986 */ /* 0x0021e2000c101906 */
[C---:B------:R-:W-:Y:S01]  /*15d0*/  ISETP.LT.AND P5, PT, R4.reuse, 0x100, !P0 ;  /* 0x000001000400780c */ /* 0x040fe200047a1270 */
[----:B------:R-:W-:Y:S01]  /*15e0*/  IMAD.IADD R4, R4, 0x1, -R21 ;  /* 0x0000000104047824 */ /* 0x000fe200078e0a15 */
[----:B------:R-:W-:-:S05]  /*15f0*/  LOP3.LUT R21, R14, 0x1bc, RZ, 0xc0, !PT ;  /* 0x000001bc0e157812 */ /* 0x000fca00078ec0ff */
[----:B------:R-:W-:Y:S01]  /*1600*/  IMAD.IADD R14, R20, 0x1, R21 ;  /* 0x00000001140e7824 */ /* 0x000fe200078e0215 */
[----:B------:R-:W-:-:S04]  /*1610*/  SHF.R.S32.HI R15, RZ, 0x6, R23 ;  /* 0x00000006ff0f7819 */ /* 0x000fc80000011417 */
[----:B------:R-:W1:Y:S01]  /*1620*/  LDS R23, [R14+0x1800] ;  /* 0x001800000e177984 */ /* 0x000e620000000800 */
[----:B------:R-:W-:Y:S01]  /*1630*/  IMAD R21, R4, 0x121, R3 ;  /* 0x0000012104157824 */ /* 0x000fe200078e0203 */
[----:B------:R-:W-:Y:S02]  /*1640*/  LOP3.LUT R4, R0, 0x70, RZ, 0xfc, !PT ;  /* 0x0000007000047812 */ /* 0x000fe400078efcff */
[----:B------:R-:W-:Y:S02]  /*1650*/  SHF.R.S32.HI R10, RZ, 0x6, R10 ;  /* 0x00000006ff0a7819 */ /* 0x000fe4000001140a */
[----:B0-----:R-:W-:-:S03]  /*1660*/  SHF.R.S32.HI R9, RZ, 0x1f, R4 ;  /* 0x0000001fff097819 */ /* 0x001fc60000011404 */
[----:B------:R-:W-:Y:S01]  /*1670*/  IMAD R21, R10, 0x1b180, R21 ;  /* 0x0001b1800a157824 */ /* 0x000fe200078e0215 */
[----:B------:R-:W-:-:S03]  /*1680*/  LEA.HI R10, R9, R4, RZ, 0x6 ;  /* 0x00000004090a7211 */ /* 0x000fc600078f30ff */
[----:B------:R-:W-:Y:S01]  /*1690*/  IMAD.WIDE R8, R21, 0x4, R6 ;  /* 0x0000000415087825 */ /* 0x000fe200078e0206 */
[----:B------:R-:W-:-:S04]  /*16a0*/  LOP3.LUT R11, R10, 0xffffffc0, RZ, 0xc0, !PT ;  /* 0xffffffc00a0b7812 */ /* 0x000fc800078ec0ff */
[----:B-1----:R0:W-:Y:S01]  /*16b0*/  @P5 STG.E desc[UR6][R8.64], R23 ;  /* 0x0000001708005986 */ /* 0x0021e2000c101906 */
[C---:B------:R-:W-:Y:S01]  /*16c0*/  ISETP.LT.AND P5, PT, R4.reuse, 0x100, !P0 ;  /* 0x000001000400780c */ /* 0x040fe200047a1270 */
[----:B------:R-:W-:-:S04]  /*16d0*/  IMAD.IADD R4, R4, 0x1, -R11 ;  /* 0x0000000104047824 */ /* 0x000fc800078e0a0b */
[----:B------:R-:W-:Y:S01]  /*16e0*/  IMAD R11, R4, 0x121, R3 ;  /* 0x00000121040b7824 */ /* 0x000fe200078e0203 */
[----:B------:R-:W-:-:S04]  /*16f0*/  LOP3.LUT R4, R2, 0x700, RZ, 0xfc, !PT ;  /* 0x0000070002047812 */ /* 0x000fc800078efcff */
[----:B------:R-:W-:-:S04]  /*1700*/  SHF.R.U32.HI R4, RZ, 0x2, R4 ;  /* 0x00000002ff047819 */ /* 0x000fc80000011604 */
[----:B------:R-:W-:-:S05]  /*1710*/  LOP3.LUT R21, R4, 0x1fc, RZ, 0xc0, !PT ;  /* 0x000001fc04157812 */ /* 0x000fca00078ec0ff */
[----:B------:R-:W-:Y:S01]  /*1720*/  IMAD.IADD R21, R20, 0x1, R21 ;  /* 0x0000000114157824 */ /* 0x000fe200078e0215 */
[----:B------:R-:W-:-:S04]  /*1730*/  LOP3.LUT R4, R2, 0x800, RZ, 0xfc, !PT ;  /* 0x0000080002047812 */ /* 0x000fc800078efcff */
[----:B------:R1:W2:Y:S01]  /*1740*/  LDS R27, [R21+0x1c00] ;  /* 0x001c0000151b7984 */ /* 0x0002a20000000800 */
[----:B------:R-:W-:-:S04]  /*1750*/  SHF.R.U32.HI R4, RZ, 0x2, R4 ;  /* 0x00000002ff047819 */ /* 0x000fc80000011604 */
[----:B0-----:R-:W-:-:S05]  /*1760*/  LOP3.LUT R9, R4, 0x23c, RZ, 0xc0, !PT ;  /* 0x0000023c04097812 */ /* 0x001fca00078ec0ff */
[----:B------:R-:W-:-:S05]  /*1770*/  IMAD.IADD R14, R20, 0x1, R9 ;  /* 0x00000001140e7824 */ /* 0x000fca00078e0209 */
[----:B------:R-:W0:Y:S01]  /*1780*/  LDS R23, [R14+0x2000] ;  /* 0x002000000e177984 */ /* 0x000e220000000800 */
[----:B------:R-:W-:-:S05]  /*1790*/  SHF.R.S32.HI R10, RZ, 0x6, R10 ;  /* 0x00000006ff0a7819 */ /* 0x000fca000001140a */
[----:B------:R-:W-:-:S04]  /*17a0*/  IMAD R11, R10, 0x1b180, R11 ;  /* 0x0001b1800a0b7824 */ /* 0x000fc800078e020b */
[----:B------:R-:W-:Y:S01]  /*17b0*/  IMAD.WIDE R8, R11, 0x4, R6 ;  /* 0x000000040b087825 */ /* 0x000fe200078e0206 */
[C---:B------:R-:W-:Y:S02]  /*17c0*/  LOP3.LUT R11, R0.reuse, 0x80, RZ, 0xfc, !PT ;  /* 0x00000080000b7812 */ /* 0x040fe400078efcff */
[----:B-1----:R-:W-:Y:S02]  /*17d0*/  LOP3.LUT R21, R0, 0xc0, RZ, 0xfc, !PT ;  /* 0x000000c000157812 */ /* 0x002fe400078efcff */
[----:B--2---:R1:W-:Y:S01]  /*17e0*/  @P5 STG.E desc[UR6][R8.64], R27 ;  /* 0x0000001b08005986 */ /* 0x0043e2000c101906 */
[----:B------:R-:W-:Y:S02]  /*17f0*/  ISETP.LT.AND P5, PT, R11, 0x100, !P0 ;  /* 0x000001000b00780c */ /* 0x000fe400047a1270 */
[----:B------:R-:W-:-:S04]  /*1800*/  LEA.HI R11, R12, R11, RZ, 0x6 ;  /* 0x0000000b0c0b7211 */ /* 0x000fc800078f30ff */
[----:B------:R-:W-:Y:S02]  /*1810*/  SHF.R.S32.HI R4, RZ, 0x6, R11 ;  /* 0x00000006ff047819 */ /* 0x000fe4000001140b */
[----:B------:R-:W-:-:S03]  /*1820*/  LEA.HI R12, R12, R21, RZ, 0x6 ;  /* 0x000000150c0c7211 */ /* 0x000fc600078f30ff */
[----:B------:R-:W-:Y:S01]  /*1830*/  IMAD R11, R4, 0x1b180, R13 ;  /* 0x0001b180040b7824 */ /* 0x000fe200078e020d */
[----:B------:R-:W-:-:S03]  /*1840*/  LOP3.LUT R4, R2, 0x900, RZ, 0xfc, !PT ;  /* 0x0000090002047812 */ /* 0x000fc600078efcff */
[----:B------:R-:W-:Y:S01]  /*1850*/  IMAD.WIDE R10, R11, 0x4, R6 ;  /* 0x000000040b0a7825 */ /* 0x000fe200078e0206 */
[----:B------:R-:W-:Y:S02]  /*1860*/  SHF.R.S32.HI R12, RZ, 0x6, R12 ;  /* 0x00000006ff0c7819 */ /* 0x000fe4000001140c */
[----:B-1----:R-:W-:Y:S02]  /*1870*/  LOP3.LUT R9, R2, 0xb00, RZ, 0xfc, !PT ;  /* 0x00000b0002097812 */ /* 0x002fe400078efcff */
[----:B------:R-:W-:Y:S01]  /*1880*/  SHF.R.U32.HI R4, RZ, 0x2, R4 ;  /* 0x00000002ff047819 */ /* 0x000fe20000011604 */
[----:B0-----:R0:W-:Y:S01]  /*1890*/  @P5 STG.E desc[UR6][R10.64], R23 ;  /* 0x000000170a005986 */ /* 0x0011e2000c101906 */
[----:B------:R-:W-:Y:S01]  /*18a0*/  ISETP.LT.AND P5, PT, R21, 0x100, !P0 ;  /* 0x000001001500780c */ /* 0x000fe200047a1270 */
[----:B------:R-:W-:Y:S01]  /*18b0*/  IMAD R21, R12, 0x1b180, R13 ;  /* 0x0001b1800c157824 */ /* 0x000fe200078e020d */
[C---:B------:R-:W-:Y:S02]  /*18c0*/  LOP3.LUT R8, R2.reuse, 0xa00, RZ, 0xfc, !PT ;  /* 0x00000a0002087812 */ /* 0x040fe400078efcff */
[----:B------:R-:W-:-:S02]  /*18d0*/  LOP3.LUT R12, R2, 0xc00, RZ, 0xfc, !PT ;  /* 0x00000c00020c7812 */ /* 0x000fc400078efcff */
[----:B------:R-:W-:Y:S02]  /*18e0*/  LOP3.LUT R13, R2, 0xd00, RZ, 0xfc, !PT ;  /* 0x00000d00020d7812 */ /* 0x000fe400078efcff */
[----:B------:R-:W-:Y:S02]  /*18f0*/  SHF.R.U32.HI R8, RZ, 0x2, R8 ;  /* 0x00000002ff087819 */ /* 0x000fe40000011608 */
[----:B0-----:R-:W-:Y:S02]  /*1900*/  SHF.R.U32.HI R10, RZ, 0x2, R9 ;  /* 0x00000002ff0a7819 */ /* 0x001fe40000011609 */
[----:B------:R-:W-:Y:S02]  /*1910*/  LOP3.LUT R9, R4, 0x27c, RZ, 0xc0, !PT ;  /* 0x0000027c04097812 */ /* 0x000fe400078ec0ff */
[----:B------:R-:W-:Y:S02]  /*1920*/  LOP3.LUT R11, R2, 0xe00, RZ, 0xfc, !PT ;  /* 0x00000e00020b7812 */ /* 0x000fe400078efcff */
[----:B------:R-:W-:Y:S01]  /*1930*/  SHF.R.U32.HI R12, RZ, 0x2, R12 ;  /* 0x00000002ff0c7819 */ /* 0x000fe2000001160c */
[----:B------:R-:W-:Y:S01]  /*1940*/  IMAD.IADD R27, R20, 0x1, R9 ;  /* 0x00000001141b7824 */ /* 0x000fe200078e0209 */
[----:B------:R-:W-:-:S02]  /*1950*/  SHF.R.U32.HI R4, RZ, 0x2, R13 ;  /* 0x00000002ff047819 */ /* 0x000fc4000001160d */
[----:B------:R-:W-:Y:S02]  /*1960*/  SHF.R.U32.HI R11, RZ, 0x2, R11 ;  /* 0x00000002ff0b7819 */ /* 0x000fe4000001160b */
[----:B------:R-:W-:Y:S01]  /*1970*/  LOP3.LUT R9, R8, 0x2bc, RZ, 0xc0, !PT ;  /* 0x000002bc08097812 */ /* 0x000fe200078ec0ff */
[----:B------:R-:W0:Y:S01]  /*1980*/  LDS R27, [R27+0x2400] ;  /* 0x002400001b1b7984 */ /* 0x000e220000000800 */
[C---:B------:R-:W-:Y:S01]  /*1990*/  ISETP.LT.AND P6, PT, R24.reuse, 0x100, !P0 ;  /* 0x000001001800780c */ /* 0x040fe200047c1270 */
[----:B------:R-:W-:Y:S01]  /*19a0*/  IMAD.IADD R24, R24, 0x1, -R29 ;  /* 0x0000000118187824 */ /* 0x000fe200078e0a1d */
[----:B------:R-:W-:Y:S02]  /*19b0*/  LOP3.LUT R13, R10, 0x2fc, RZ, 0xc0, !PT ;  /* 0x000002fc0a0d7812 */ /* 0x000fe400078ec0ff */
[----:B------:R-:W-:Y:S02]  /*19c0*/  LOP3.LUT R23, R12, 0x33c, RZ, 0xc0, !PT ;  /* 0x0000033c0c177812 */ /* 0x000fe400078ec0ff */
[----:B------:R-:W-:-:S02]  /*19d0*/  LOP3.LUT R29, R4, 0x37c, RZ, 0xc0, !PT ;  /* 0x0000037c041d7812 */ /* 0x000fc400078ec0ff */
[----:B------:R-:W-:Y:S01]  /*19e0*/  LOP3.LUT R4, R11, 0x3bc, RZ, 0xc0, !PT ;  /* 0x000003bc0b047812 */ /* 0x000fe200078ec0ff */
[C---:B------:R-:W-:Y:S02]  /*19f0*/  IMAD.IADD R11, R20.reuse, 0x1, R9 ;  /* 0x00000001140b7824 */ /* 0x040fe400078e0209 */
[C---:B------:R-:W-:Y:S02]  /*1a00*/  IMAD.IADD R10, R20.reuse, 0x1, R13 ;  /* 0x00000001140a7824 */ /* 0x040fe400078e020d */
[C---:B------:R-:W-:Y:S02]  /*1a10*/  IMAD.IADD R9, R20.reuse, 0x1, R23 ;  /* 0x0000000114097824 */ /* 0x040fe400078e0217 */
[C---:B------:R-:W-:Y:S01]  /*1a20*/  IMAD.IADD R8, R20.reuse, 0x1, R29 ;  /* 0x0000000114087824 */ /* 0x040fe200078e021d */
[----:B------:R-:W1:Y:S01]  /*1a30*/  LDS R11, [R11+0x2800] ;  /* 0x002800000b0b7984 */ /* 0x000e620000000800 */
[----:B------:R-:W-:-:S03]  /*1a40*/  IMAD.IADD R4, R20, 0x1, R4 ;  /* 0x0000000114047824 */ /* 0x000fc600078e0204 */
[----:B------:R-:W2:Y:S04]  /*1a50*/  LDS R10, [R10+0x2c00] ;  /* 0x002c00000a0a7984 */ /* 0x000ea80000000800 */
[----:B------:R-:W3:Y:S01]  /*1a60*/  LDS R9, [R9+0x3000] ;  /* 0x0030000009097984 */ /* 0x000ee20000000800 */
[----:B------:R-:W-:-:S03]  /*1a70*/  LOP3.LUT R22, R0, 0xa0, RZ, 0xfc, !PT ;  /* 0x000000a000167812 */ /* 0x000fc600078efcff */
[----:B------:R-:W4:Y:S04]  /*1a80*/  LDS R8, [R8+0x3400] ;  /* 0x0034000008087984 */ /* 0x000f280000000800 */
[----:B------:R-:W5:Y:S01]  /*1a90*/  LDS R4, [R4+0x3800] ;  /* 0x0038000004047984 */ /* 0x000f620000000800 */
[----:B------:R-:W-:-:S04]  /*1aa0*/  SHF.R.S32.HI R26, RZ, 0x1f, R22 ;  /* 0x0000001fff1a7819 */ /* 0x000fc80000011416 */
[----:B------:R-:W-:Y:S02]  /*1ab0*/  LEA.HI R19, R26, R22, RZ, 0x6 ;  /* 0x000000161a137211 */ /* 0x000fe400078f30ff */
[----:B------:R-:W-:Y:S02]  /*1ac0*/  LOP3.LUT R2, R2, 0xf00, RZ, 0xfc, !PT ;  /* 0x00000f0002027812 */ /* 0x000fe400078efcff */
[----:B------:R-:W-:Y:S02]  /*1ad0*/  LOP3.LUT R26, R19, 0xffffffc0, RZ, 0xc0, !PT ;  /* 0xffffffc0131a7812 */ /* 0x000fe400078ec0ff */
[----:B------:R-:W-:Y:S01]  /*1ae0*/  SHF.R.U32.HI R2, RZ, 0x2, R2 ;  /* 0x00000002ff027819 */ /* 0x000fe20000011602 */
[----:B------:R-:W-:Y:S01]  /*1af0*/  IMAD R24, R24, 0x121, R3 ;  /* 0x0000012118187824 */ /* 0x000fe200078e0203 */
[C---:B------:R-:W-:Y:S01]  /*1b00*/  ISETP.LT.AND P1, PT, R22.reuse, 0x100, !P0 ;  /* 0x000001001600780c */ /* 0x040fe20004721270 */
[----:B------:R-:W-:Y:S01]  /*1b10*/  IMAD.IADD R22, R22, 0x1, -R26 ;  /* 0x0000000116167824 */ /* 0x000fe200078e0a1a */
[----:B------:R-:W-:Y:S01]  /*1b20*/  LOP3.LUT R13, R2, 0x3fc, RZ, 0xc0, !PT ;  /* 0x000003fc020d7812 */ /* 0x000fe200078ec0ff */
[----:B------:R-:W-:Y:S01]  /*1b30*/  IMAD R15, R15, 0x1b180, R24 ;  /* 0x0001b1800f0f7824 */ /* 0x000fe200078e0218 */
[----:B------:R-:W-:Y:S01]  /*1b40*/  SHF.R.S32.HI R19, RZ, 0x6, R19 ;  /* 0x00000006ff137819 */ /* 0x000fe20000011413 */
[----:B------:R-:W-:Y:S01]  /*1b50*/  IMAD R2, R22, 0x121, R3 ;  /* 0x0000012116027824 */ /* 0x000fe200078e0203 */
[----:B------:R-:W-:Y:S01]  /*1b60*/  SHF.R.S32.HI R17, RZ, 0x6, R17 ;  /* 0x00000006ff117819 */ /* 0x000fe20000011411 */
[----:B------:R-:W-:Y:S01]  /*1b70*/  IMAD R18, R18, 0x121, R3 ;  /* 0x0000012112127824 */ /* 0x000fe200078e0203 */
[----:B------:R-:W-:Y:S01]  /*1b80*/  LOP3.LUT R0, R0, 0xf0, RZ, 0xfc, !PT ;  /* 0x000000f000007812 */ /* 0x000fe200078efcff */
[----:B------:R-:W-:Y:S01]  /*1b90*/  IMAD.IADD R20, R20, 0x1, R13 ;  /* 0x0000000114147824 */ /* 0x000fe200078e020d */
[----:B------:R-:W-:Y:S01]  /*1ba0*/  SHF.R.S32.HI R5, RZ, 0x6, R5 ;  /* 0x00000006ff057819 */ /* 0x000fe20000011405 */
[----:B------:R-:W-:Y:S01]  /*1bb0*/  IMAD R16, R16, 0x121, R3 ;  /* 0x0000012110107824 */ /* 0x000fe200078e0203 */
[----:B------:R-:W-:Y:S01]  /*1bc0*/  ISETP.LT.AND P0, PT, R0, 0x100, !P0 ;  /* 0x000001000000780c */ /* 0x000fe20004701270 */
[----:B------:R-:W-:-:S04]  /*1bd0*/  IMAD.WIDE R22, R15, 0x4, R6 ;  /* 0x000000040f167825 */ /* 0x000fc800078e0206 */
[----:B------:R-:W-:Y:S02]  /*1be0*/  IMAD R13, R19, 0x1b180, R2 ;  /* 0x0001b180130d7824 */ /* 0x000fe400078e0202 */
[----:B------:R-:W-:Y:S02]  /*1bf0*/  IMAD R15, R17, 0x1b180, R18 ;  /* 0x0001b180110f7824 */ /* 0x000fe400078e0212 */
[----:B------:R-:W-:Y:S02]  /*1c00*/  IMAD R5, R5, 0x1b180, R16 ;  /* 0x0001b18005057824 */ /* 0x000fe400078e0210 */
[--C-:B------:R-:W-:Y:S01]  /*1c10*/  IMAD.WIDE R12, R13, 0x4, R6.reuse ;  /* 0x000000040d0c7825 */ /* 0x100fe200078e0206 */
[----:B0-----:R0:W-:Y:S03]  /*1c20*/  @P6 STG.E desc[UR6][R22.64], R27 ;  /* 0x0000001b16006986 */ /* 0x0011e6000c101906 */
[--C-:B------:R-:W-:Y:S01]  /*1c30*/  IMAD.WIDE R14, R15, 0x4, R6.reuse ;  /* 0x000000040f0e7825 */ /* 0x100fe200078e0206 */
[----:B-1----:R0:W-:Y:S03]  /*1c40*/  @P1 STG.E desc[UR6][R12.64], R11 ;  /* 0x0000000b0c001986 */ /* 0x0021e6000c101906 */
[--C-:B------:R-:W-:Y:S01]  /*1c50*/  IMAD.WIDE R18, R21, 0x4, R6.reuse ;  /* 0x0000000415127825 */ /* 0x100fe200078e0206 */
[----:B--2---:R0:W-:Y:S03]  /*1c60*/  @P4 STG.E desc[UR6][R14.64], R10 ;  /* 0x0000000a0e004986 */ /* 0x0041e6000c101906 */
[--C-:B------:R-:W-:Y:S01]  /*1c70*/  IMAD.WIDE R16, R5, 0x4, R6.reuse ;  /* 0x0000000405107825 */ /* 0x100fe200078e0206 */
[----:B---3--:R0:W-:Y:S03]  /*1c80*/  @P5 STG.E desc[UR6][R18.64], R9 ;  /* 0x0000000912005986 */ /* 0x0081e6000c101906 */
[----:B------:R-:W-:Y:S01]  /*1c90*/  IMAD.WIDE R24, R25, 0x4, R6 ;  /* 0x0000000419187825 */ /* 0x000fe200078e0206 */
[----:B----4-:R0:W-:Y:S04]  /*1ca0*/  @P3 STG.E desc[UR6][R16.64], R8 ;  /* 0x0000000810003986 */ /* 0x0101e8000c101906 */
[----:B-----5:R0:W-:Y:S02]  /*1cb0*/  @P2 STG.E desc[UR6][R24.64], R4 ;  /* 0x0000000418002986 */ /* 0x0201e4000c101906 */
[----:B0-----:R-:W-:Y:S05]  /*1cc0*/  @!P0 EXIT ;  /* 0x000000000000894d */ /* 0x001fea0003800000 */
[----:B0-----:R-:W0:Y:S01]  /*1cd0*/  LDS R11, [R20+0x3c00] ;  /* 0x003c0000140b7984 */ /* 0x001e220000000800 */
[----:B------:R-:W-:-:S04]  /*1ce0*/  SHF.R.S32.HI R5, RZ, 0x1f, R0 ;  /* 0x0000001fff057819 */ /* 0x000fc80000011400 */
[----:B------:R-:W-:-:S04]  /*1cf0*/  LEA.HI R5, R5, R0, RZ, 0x6 ;  /* 0x0000000005057211 */ /* 0x000fc800078f30ff */
[----:B------:R-:W-:Y:S02]  /*1d00*/  LOP3.LUT R9, R5, 0xffffffc0, RZ, 0xc0, !PT ;  /* 0xffffffc005097812 */ /* 0x000fe400078ec0ff */
[----:B------:R-:W-:-:S03]  /*1d10*/  SHF.R.S32.HI R5, RZ, 0x6, R5 ;  /* 0x00000006ff057819 */ /* 0x000fc60000011405 */
[----:B------:R-:W-:-:S04]  /*1d20*/  IMAD.IADD R0, R0, 0x1, -R9 ;  /* 0x0000000100007824 */ /* 0x000fc800078e0a09 */
[----:B------:R-:W-:-:S04]  /*1d30*/  IMAD R0, R0, 0x121, R3 ;  /* 0x0000012100007824 */ /* 0x000fc800078e0203 */
[----:B------:R-:W-:-:S04]  /*1d40*/  IMAD R5, R5, 0x1b180, R0 ;  /* 0x0001b18005057824 */ /* 0x000fc800078e0200 */
[----:B------:R-:W-:-:S05]  /*1d50*/  IMAD.WIDE R6, R5, 0x4, R6 ;  /* 0x0000000405067825 */ /* 0x000fca00078e0206 */
[----:B0-----:R-:W-:Y:S01]  /*1d60*/  STG.E desc[UR6][R6.64], R11 ;  /* 0x0000000b06007986 */ /* 0x001fe2000c101906 */
[----:B------:R-:W-:Y:S05]  /*1d70*/  EXIT ;  /* 0x000000000000794d */ /* 0x000fea0003800000 */
.L_x_0:
[----:B------:R-:W-:-:S00]  /*1d80*/  BRA `(.L_x_0) ;  /* 0xfffffffc00fc7947 */ /* 0x000fc0000383ffff */
[----:B------:R-:W-:-:S00]  /*1d90*/  NOP ;  /* 0x0000000000007918 */ /* 0x000fc00000000000 */
        /* <DEDUP_REMOVED lines=14> */
.L_x_1:


//--------------------- .nv.global.init           --------------------------
	.section	.nv.global.init,"aw",@progbits
.nv.global.init:
	.type		_$_str,@object
	.size		_$_str,(_$_str_$_2 - _$_str)
_$_str:
        /*0000*/ 	.byte	0x5f, 0x5f, 0x43, 0x55, 0x44, 0x41, 0x5f, 0x46, 0x54, 0x5a, 0x00
	.type		_$_str_$_2,@object
	.size		_$_str_$_2,(.L_1 - _$_str_$_2)
_$_str_$_2:
        /*000b*/ 	.byte	0x5f, 0x5f, 0x43, 0x55, 0x44, 0x41, 0x5f, 0x50, 0x52, 0x45, 0x43, 0x5f, 0x53, 0x51, 0x52, 0x54
        /*001b*/ 	.byte	0x00
.L_1:


//--------------------- .nv.shared.triton_poi_fused__native_batch_norm_legit_no_training_relu_12 --------------------------
	.section	.nv.shared.triton_poi_fused__native_batch_norm_legit_no_training_relu_12,"aw",@nobits
	.sectionflags	@""
	.align	16
	.zero		1024


//--------------------- .nv.constant0.triton_poi_fused__native_batch_norm_legit_no_training_relu_12 --------------------------
	.section	.nv.constant0.triton_poi_fused__native_batch_norm_legit_no_training_relu_12,"a",@progbits
	.sectionflags	@""
	.align	4
.nv.constant0.triton_poi_fused__native_batch_norm_legit_no_training_relu_12:
	.zero		584
